//
// Generated by NVIDIA NVVM Compiler
//
// Compiler Build ID: CL-36424714
// Cuda compilation tools, release 13.0, V13.0.88
// Based on NVVM 20.0.0
//

.version 9.0
.target sm_100
.address_size 64

	// .globl	_Z17block_scan_kernelPKiPii
// _ZZ17block_scan_kernelPKiPiiE12temp_storage has been demoted
.global .align 1 .b8 _ZN34_INTERNAL_65fedf3a_4_k_cu_92c4472f4cuda3std3__45__cpo5beginE[1];
.global .align 1 .b8 _ZN34_INTERNAL_65fedf3a_4_k_cu_92c4472f4cuda3std3__45__cpo3endE[1];
.global .align 1 .b8 _ZN34_INTERNAL_65fedf3a_4_k_cu_92c4472f4cuda3std3__45__cpo6cbeginE[1];
.global .align 1 .b8 _ZN34_INTERNAL_65fedf3a_4_k_cu_92c4472f4cuda3std3__45__cpo4cendE[1];
.global .align 1 .b8 _ZN34_INTERNAL_65fedf3a_4_k_cu_92c4472f4cuda3std3__45__cpo6rbeginE[1];
.global .align 1 .b8 _ZN34_INTERNAL_65fedf3a_4_k_cu_92c4472f4cuda3std3__45__cpo4rendE[1];
.global .align 1 .b8 _ZN34_INTERNAL_65fedf3a_4_k_cu_92c4472f4cuda3std3__45__cpo7crbeginE[1];
.global .align 1 .b8 _ZN34_INTERNAL_65fedf3a_4_k_cu_92c4472f4cuda3std3__45__cpo5crendE[1];
.global .align 1 .b8 _ZN34_INTERNAL_65fedf3a_4_k_cu_92c4472f4cuda3std3__436_GLOBAL__N__65fedf3a_4_k_cu_92c4472f6ignoreE[1];
.global .align 1 .b8 _ZN34_INTERNAL_65fedf3a_4_k_cu_92c4472f4cuda3std3__419piecewise_constructE[1];
.global .align 1 .b8 _ZN34_INTERNAL_65fedf3a_4_k_cu_92c4472f4cuda3std3__48in_placeE[1];
.global .align 1 .b8 _ZN34_INTERNAL_65fedf3a_4_k_cu_92c4472f4cuda3std3__420unreachable_sentinelE[1];
.global .align 1 .b8 _ZN34_INTERNAL_65fedf3a_4_k_cu_92c4472f4cuda3std3__47nulloptE[1];
.global .align 1 .b8 _ZN34_INTERNAL_65fedf3a_4_k_cu_92c4472f4cuda3std3__48unexpectE[1];
.global .align 1 .b8 _ZN34_INTERNAL_65fedf3a_4_k_cu_92c4472f4cuda3std6ranges3__45__cpo4swapE[1];
.global .align 1 .b8 _ZN34_INTERNAL_65fedf3a_4_k_cu_92c4472f4cuda3std6ranges3__45__cpo9iter_moveE[1];
.global .align 1 .b8 _ZN34_INTERNAL_65fedf3a_4_k_cu_92c4472f4cuda3std6ranges3__45__cpo5beginE[1];
.global .align 1 .b8 _ZN34_INTERNAL_65fedf3a_4_k_cu_92c4472f4cuda3std6ranges3__45__cpo3endE[1];
.global .align 1 .b8 _ZN34_INTERNAL_65fedf3a_4_k_cu_92c4472f4cuda3std6ranges3__45__cpo6cbeginE[1];
.global .align 1 .b8 _ZN34_INTERNAL_65fedf3a_4_k_cu_92c4472f4cuda3std6ranges3__45__cpo4cendE[1];
.global .align 1 .b8 _ZN34_INTERNAL_65fedf3a_4_k_cu_92c4472f4cuda3std6ranges3__45__cpo7advanceE[1];
.global .align 1 .b8 _ZN34_INTERNAL_65fedf3a_4_k_cu_92c4472f4cuda3std6ranges3__45__cpo9iter_swapE[1];
.global .align 1 .b8 _ZN34_INTERNAL_65fedf3a_4_k_cu_92c4472f4cuda3std6ranges3__45__cpo4nextE[1];
.global .align 1 .b8 _ZN34_INTERNAL_65fedf3a_4_k_cu_92c4472f4cuda3std6ranges3__45__cpo4prevE[1];
.global .align 1 .b8 _ZN34_INTERNAL_65fedf3a_4_k_cu_92c4472f4cuda3std6ranges3__45__cpo4dataE[1];
.global .align 1 .b8 _ZN34_INTERNAL_65fedf3a_4_k_cu_92c4472f4cuda3std6ranges3__45__cpo5cdataE[1];
.global .align 1 .b8 _ZN34_INTERNAL_65fedf3a_4_k_cu_92c4472f4cuda3std6ranges3__45__cpo4sizeE[1];
.global .align 1 .b8 _ZN34_INTERNAL_65fedf3a_4_k_cu_92c4472f4cuda3std6ranges3__45__cpo5ssizeE[1];
.global .align 1 .b8 _ZN34_INTERNAL_65fedf3a_4_k_cu_92c4472f4cuda3std6ranges3__45__cpo8distanceE[1];
.global .align 1 .b8 _ZN34_INTERNAL_65fedf3a_4_k_cu_92c4472f6thrust24THRUST_300001_SM_1000_NS6system6detail10sequential3seqE[1];
.global .align 1 .b8 _ZN34_INTERNAL_65fedf3a_4_k_cu_92c4472f6thrust24THRUST_300001_SM_1000_NS12placeholders2_1E[1];
.global .align 1 .b8 _ZN34_INTERNAL_65fedf3a_4_k_cu_92c4472f6thrust24THRUST_300001_SM_1000_NS12placeholders2_2E[1];
.global .align 1 .b8 _ZN34_INTERNAL_65fedf3a_4_k_cu_92c4472f6thrust24THRUST_300001_SM_1000_NS12placeholders2_3E[1];
.global .align 1 .b8 _ZN34_INTERNAL_65fedf3a_4_k_cu_92c4472f6thrust24THRUST_300001_SM_1000_NS12placeholders2_4E[1];
.global .align 1 .b8 _ZN34_INTERNAL_65fedf3a_4_k_cu_92c4472f6thrust24THRUST_300001_SM_1000_NS12placeholders2_5E[1];
.global .align 1 .b8 _ZN34_INTERNAL_65fedf3a_4_k_cu_92c4472f6thrust24THRUST_300001_SM_1000_NS12placeholders2_6E[1];
.global .align 1 .b8 _ZN34_INTERNAL_65fedf3a_4_k_cu_92c4472f6thrust24THRUST_300001_SM_1000_NS12placeholders2_7E[1];
.global .align 1 .b8 _ZN34_INTERNAL_65fedf3a_4_k_cu_92c4472f6thrust24THRUST_300001_SM_1000_NS12placeholders2_8E[1];
.global .align 1 .b8 _ZN34_INTERNAL_65fedf3a_4_k_cu_92c4472f6thrust24THRUST_300001_SM_1000_NS12placeholders2_9E[1];
.global .align 1 .b8 _ZN34_INTERNAL_65fedf3a_4_k_cu_92c4472f6thrust24THRUST_300001_SM_1000_NS12placeholders3_10E[1];

.visible .entry _Z17block_scan_kernelPKiPii(
	.param .u64 .ptr .align 1 _Z17block_scan_kernelPKiPii_param_0,
	.param .u64 .ptr .align 1 _Z17block_scan_kernelPKiPii_param_1,
	.param .u32 _Z17block_scan_kernelPKiPii_param_2
)
{
	.reg .pred 	%p<4>;
	.reg .b32 	%r<75>;
	.reg .b64 	%rd<9>;
	// demoted variable
	.shared .align 16 .b8 _ZZ17block_scan_kernelPKiPiiE12temp_storage[1184];
	ld.param.u64 	%rd1, [_Z17block_scan_kernelPKiPii_param_0];
	ld.param.u64 	%rd2, [_Z17block_scan_kernelPKiPii_param_1];
	ld.param.u32 	%r6, [_Z17block_scan_kernelPKiPii_param_2];
	mov.u32 	%r1, %tid.x;
	setp.ge.s32 	%p1, %r1, %r6;
	mov.b32 	%r74, 0;
	@%p1 bra 	$L__BB0_2;
	cvta.to.global.u64 	%rd3, %rd1;
	mul.wide.u32 	%rd4, %r1, 4;
	add.s64 	%rd5, %rd3, %rd4;
	ld.global.nc.u32 	%r74, [%rd5];
$L__BB0_2:
	shr.u32 	%r8, %r1, 3;
	add.s32 	%r9, %r8, %r1;
	shl.b32 	%r10, %r9, 2;
	mov.u32 	%r11, _ZZ17block_scan_kernelPKiPiiE12temp_storage;
	add.s32 	%r12, %r11, %r10;
	add.s32 	%r4, %r12, 16;
	st.shared.u32 	[%r12+16], %r74;
	bar.sync 	0;
	setp.gt.u32 	%p2, %r1, 31;
	@%p2 bra 	$L__BB0_4;
	mad.lo.s32 	%r44, %r1, 36, %r11;
	ld.shared.u32 	%r45, [%r44+16];
	ld.shared.u32 	%r46, [%r44+20];
	ld.shared.u32 	%r47, [%r44+24];
	ld.shared.u32 	%r48, [%r44+28];
	ld.shared.u32 	%r49, [%r44+32];
	ld.shared.u32 	%r50, [%r44+36];
	ld.shared.u32 	%r51, [%r44+40];
	ld.shared.u32 	%r52, [%r44+44];
	add.s32 	%r53, %r46, %r45;
	add.s32 	%r54, %r53, %r47;
	add.s32 	%r55, %r54, %r48;
	add.s32 	%r56, %r55, %r49;
	add.s32 	%r57, %r56, %r50;
	add.s32 	%r58, %r57, %r51;
	add.s32 	%r17, %r58, %r52;
	mov.b32 	%r15, 1;
	mov.b32 	%r40, 0;
	mov.b32 	%r42, -1;
	// begin inline asm
	{  .reg .s32 r0;  .reg .pred p;  shfl.sync.up.b32 r0|p, %r17, %r15, %r40, %r42;  @p add.s32 r0, r0, %r17;  mov.s32 %r13, r0;}
	// end inline asm
	mov.b32 	%r21, 2;
	// begin inline asm
	{  .reg .s32 r0;  .reg .pred p;  shfl.sync.up.b32 r0|p, %r13, %r21, %r40, %r42;  @p add.s32 r0, r0, %r13;  mov.s32 %r19, r0;}
	// end inline asm
	mov.b32 	%r27, 4;
	// begin inline asm
	{  .reg .s32 r0;  .reg .pred p;  shfl.sync.up.b32 r0|p, %r19, %r27, %r40, %r42;  @p add.s32 r0, r0, %r19;  mov.s32 %r25, r0;}
	// end inline asm
	mov.b32 	%r33, 8;
	// begin inline asm
	{  .reg .s32 r0;  .reg .pred p;  shfl.sync.up.b32 r0|p, %r25, %r33, %r40, %r42;  @p add.s32 r0, r0, %r25;  mov.s32 %r31, r0;}
	// end inline asm
	mov.b32 	%r39, 16;
	// begin inline asm
	{  .reg .s32 r0;  .reg .pred p;  shfl.sync.up.b32 r0|p, %r31, %r39, %r40, %r42;  @p add.s32 r0, r0, %r31;  mov.s32 %r37, r0;}
	// end inline asm
	sub.s32 	%r59, %r37, %r17;
	ld.shared.u32 	%r60, [%r44+16];
	ld.shared.u32 	%r61, [%r44+20];
	ld.shared.u32 	%r62, [%r44+24];
	ld.shared.u32 	%r63, [%r44+28];
	ld.shared.u32 	%r64, [%r44+32];
	ld.shared.u32 	%r65, [%r44+36];
	ld.shared.u32 	%r66, [%r44+40];
	add.s32 	%r67, %r60, %r59;
	add.s32 	%r68, %r61, %r67;
	add.s32 	%r69, %r62, %r68;
	add.s32 	%r70, %r63, %r69;
	add.s32 	%r71, %r64, %r70;
	add.s32 	%r72, %r65, %r71;
	add.s32 	%r73, %r66, %r72;
	st.shared.u32 	[%r44+16], %r59;
	st.shared.u32 	[%r44+20], %r67;
	st.shared.u32 	[%r44+24], %r68;
	st.shared.u32 	[%r44+28], %r69;
	st.shared.u32 	[%r44+32], %r70;
	st.shared.u32 	[%r44+36], %r71;
	st.shared.u32 	[%r44+40], %r72;
	st.shared.u32 	[%r44+44], %r73;
$L__BB0_4:
	setp.ge.s32 	%p3, %r1, %r6;
	bar.sync 	0;
	ld.shared.u32 	%r5, [%r4];
	bar.sync 	0;
	@%p3 bra 	$L__BB0_6;
	cvta.to.global.u64 	%rd6, %rd2;
	mul.wide.u32 	%rd7, %r1, 4;
	add.s64 	%rd8, %rd6, %rd7;
	st.global.u32 	[%rd8], %r5;
$L__BB0_6:
	ret;

}
	// .globl	_ZN3cub18CUB_300001_SM_10006detail11EmptyKernelIvEEvv
.visible .entry _ZN3cub18CUB_300001_SM_10006detail11EmptyKernelIvEEvv()
{


	ret;

}


// ===== COMPILED SASS (sm_100) =====

	.target	sm_100

	.elftype	@"ET_EXEC"


//--------------------- .note.nv.tkinfo           --------------------------
	.section	.note.nv.tkinfo,"",@"SHT_NOTE"
	.sectionflags	@"SHF_NOTE_NV_TKINFO"
	.tkinfo
        /*0018*/ 	.word	0x00000002
        /*0030*/ 	.string	""
        /*0030*/ 	.string	"ptxas"
        /*0030*/ 	.string	"Cuda compilation tools, release 13.0, V13.0.88"
        /*0030*/ 	.string	"Build cuda_13.0.r13.0/compiler.36424714_0"
        /*0030*/ 	.string	"-arch sm_100 -m 64 "



//--------------------- .note.nv.cuinfo           --------------------------
	.section	.note.nv.cuinfo,"",@"SHT_NOTE"
	.sectionflags	@"SHF_NOTE_NV_CUINFO"
        /*0018*/ 	.short	0x0002
        /*001a*/ 	.short	0x0064
        /*001c*/ 	.short	0x0082
	.zero		2


//--------------------- .nv.info                  --------------------------
	.section	.nv.info,"",@"SHT_CUDA_INFO"
	.align	4


	//----- nvinfo : EIATTR_REGCOUNT
	.align		4
        /*0000*/ 	.byte	0x04, 0x2f
        /*0002*/ 	.short	(.L_41 - .L_40)
	.align		4
.L_40:
        /*0004*/ 	.word	index@(_Z17block_scan_kernelPKiPii)
        /*0008*/ 	.word	0x00000018


	//----- nvinfo : EIATTR_FRAME_SIZE
	.align		4
.L_41:
        /*000c*/ 	.byte	0x04, 0x11
        /*000e*/ 	.short	(.L_43 - .L_42)
	.align		4
.L_42:
        /*0010*/ 	.word	index@(_Z17block_scan_kernelPKiPii)
        /*0014*/ 	.word	0x00000000


	//----- nvinfo : EIATTR_REGCOUNT
	.align		4
.L_43:
        /*0018*/ 	.byte	0x04, 0x2f
        /*001a*/ 	.short	(.L_45 - .L_44)
	.align		4
.L_44:
        /*001c*/ 	.word	index@(_ZN3cub18CUB_300001_SM_10006detail11EmptyKernelIvEEvv)
        /*0020*/ 	.word	0x00000004


	//----- nvinfo : EIATTR_FRAME_SIZE
	.align		4
.L_45:
        /*0024*/ 	.byte	0x04, 0x11
        /*0026*/ 	.short	(.L_47 - .L_46)
	.align		4
.L_46:
        /*0028*/ 	.word	index@(_ZN3cub18CUB_300001_SM_10006detail11EmptyKernelIvEEvv)
        /*002c*/ 	.word	0x00000000


	//----- nvinfo : EIATTR_MIN_STACK_SIZE
	.align		4
.L_47:
        /*0030*/ 	.byte	0x04, 0x12
        /*0032*/ 	.short	(.L_49 - .L_48)
	.align		4
.L_48:
        /*0034*/ 	.word	index@(_ZN3cub18CUB_300001_SM_10006detail11EmptyKernelIvEEvv)
        /*0038*/ 	.word	0x00000000


	//----- nvinfo : EIATTR_MIN_STACK_SIZE
	.align		4
.L_49:
        /*003c*/ 	.byte	0x04, 0x12
        /*003e*/ 	.short	(.L_51 - .L_50)
	.align		4
.L_50:
        /*0040*/ 	.word	index@(_Z17block_scan_kernelPKiPii)
        /*0044*/ 	.word	0x00000000
.L_51:


//--------------------- .nv.compat                --------------------------
	.section	.nv.compat,"",@"SHT_CUDA_COMPAT_INFO"
	.align	4
        /*0000*/ 	.byte	0x02, 0x09, 0x00, 0x00, 0x02, 0x02, 0x01, 0x00, 0x02, 0x05, 0x05, 0x00, 0x03, 0x07, 0x01, 0x01
        /*0010*/ 	.byte	0x02, 0x03, 0x00, 0x00, 0x02, 0x06, 0x01, 0x00, 0x04, 0x0b, 0x08, 0x00, 0x09, 0x00, 0x00, 0x00
        /*0020*/ 	.byte	0x00, 0x00, 0x00, 0x00


//--------------------- .nv.info._ZN3cub18CUB_300001_SM_10006detail11EmptyKernelIvEEvv --------------------------
	.section	.nv.info._ZN3cub18CUB_300001_SM_10006detail11EmptyKernelIvEEvv,"",@"SHT_CUDA_INFO"
	.sectionflags	@""
	.align	4


	//----- nvinfo : EIATTR_CUDA_API_VERSION
	.align		4
        /*0000*/ 	.byte	0x04, 0x37
        /*0002*/ 	.short	(.L_53 - .L_52)
.L_52:
        /*0004*/ 	.word	0x00000082


	//----- nvinfo : EIATTR_SPARSE_MMA_MASK
	.align		4
.L_53:
        /*0008*/ 	.byte	0x03, 0x50
        /*000a*/ 	.short	0x0000


	//----- nvinfo : EIATTR_MAXREG_COUNT
	.align		4
        /*000c*/ 	.byte	0x03, 0x1b
        /*000e*/ 	.short	0x00ff


	//----- nvinfo : EIATTR_MERCURY_ISA_VERSION
	.align		4
        /*0010*/ 	.byte	0x03, 0x5f
        /*0012*/ 	.short	0x0101


	//----- nvinfo : EIATTR_VRC_CTA_INIT_COUNT
	.align		4
        /*0014*/ 	.byte	0x02, 0x4a
	.zero		1
	.zero		1


	//----- nvinfo : EIATTR_EXIT_INSTR_OFFSETS
	.align		4
        /*0018*/ 	.byte	0x04, 0x1c
        /*001a*/ 	.short	(.L_55 - .L_54)


	//   ....[0]....
.L_54:
        /*001c*/ 	.word	0x00000010


	//----- nvinfo : EIATTR_SW_WAR
	.align		4
.L_55:
        /*0020*/ 	.byte	0x04, 0x36
        /*0022*/ 	.short	(.L_57 - .L_56)
.L_56:
        /*0024*/ 	.word	0x00000008
.L_57:


//--------------------- .nv.info._Z17block_scan_kernelPKiPii --------------------------
	.section	.nv.info._Z17block_scan_kernelPKiPii,"",@"SHT_CUDA_INFO"
	.sectionflags	@""
	.align	4


	//----- nvinfo : EIATTR_CUDA_API_VERSION
	.align		4
        /*0000*/ 	.byte	0x04, 0x37
        /*0002*/ 	.short	(.L_59 - .L_58)
.L_58:
        /*0004*/ 	.word	0x00000082


	//----- nvinfo : EIATTR_KPARAM_INFO
	.align		4
.L_59:
        /*0008*/ 	.byte	0x04, 0x17
        /*000a*/ 	.short	(.L_61 - .L_60)
.L_60:
        /*000c*/ 	.word	0x00000000
        /*0010*/ 	.short	0x0002
        /*0012*/ 	.short	0x0010
        /*0014*/ 	.byte	0x00, 0xf0, 0x11, 0x00


	//----- nvinfo : EIATTR_KPARAM_INFO
	.align		4
.L_61:
        /*0018*/ 	.byte	0x04, 0x17
        /*001a*/ 	.short	(.L_63 - .L_62)
.L_62:
        /*001c*/ 	.word	0x00000000
        /*0020*/ 	.short	0x0001
        /*0022*/ 	.short	0x0008
        /*0024*/ 	.byte	0x00, 0xf5, 0x21, 0x00


	//----- nvinfo : EIATTR_KPARAM_INFO
	.align		4
.L_63:
        /*0028*/ 	.byte	0x04, 0x17
        /*002a*/ 	.short	(.L_65 - .L_64)
.L_64:
        /*002c*/ 	.word	0x00000000
        /*0030*/ 	.short	0x0000
        /*0032*/ 	.short	0x0000
        /*0034*/ 	.byte	0x00, 0xf5, 0x21, 0x00


	//----- nvinfo : EIATTR_SPARSE_MMA_MASK
	.align		4
.L_65:
        /*0038*/ 	.byte	0x03, 0x50
        /*003a*/ 	.short	0x0000


	//----- nvinfo : EIATTR_MAXREG_COUNT
	.align		4
        /*003c*/ 	.byte	0x03, 0x1b
        /*003e*/ 	.short	0x00ff


	//----- nvinfo : EIATTR_NUM_BARRIERS
	.align		4
        /*0040*/ 	.byte	0x02, 0x4c
        /*0042*/ 	.byte	0x01
	.zero		1


	//----- nvinfo : EIATTR_MERCURY_ISA_VERSION
	.align		4
        /*0044*/ 	.byte	0x03, 0x5f
        /*0046*/ 	.short	0x0101


	//----- nvinfo : EIATTR_COOP_GROUP_MASK_REGIDS
	.align		4
        /*0048*/ 	.byte	0x04, 0x29
        /*004a*/ 	.short	(.L_67 - .L_66)


	//   ....[0]....
.L_66:
        /*004c*/ 	.word	0xffffffff


	//   ....[1]....
        /*0050*/ 	.word	0xffffffff


	//   ....[2]....
        /*0054*/ 	.word	0xffffffff


	//   ....[3]....
        /*0058*/ 	.word	0xffffffff


	//   ....[4]....
        /*005c*/ 	.word	0xffffffff


	//   ....[5]....
        /*0060*/ 	.word	0x05000010


	//   ....[6]....
        /*0064*/ 	.word	0x05000010


	//   ....[7]....
        /*0068*/ 	.word	0x05000010


	//   ....[8]....
        /*006c*/ 	.word	0x05000010


	//   ....[9]....
        /*0070*/ 	.word	0x05000010


	//----- nvinfo : EIATTR_COOP_GROUP_INSTR_OFFSETS
	.align		4
.L_67:
        /*0074*/ 	.byte	0x04, 0x28
        /*0076*/ 	.short	(.L_69 - .L_68)


	//   ....[0]....
.L_68:
        /*0078*/ 	.word	0x00000210


	//   ....[1]....
        /*007c*/ 	.word	0x00000230


	//   ....[2]....
        /*0080*/ 	.word	0x00000250


	//   ....[3]....
        /*0084*/ 	.word	0x00000270


	//   ....[4]....
        /*0088*/ 	.word	0x00000290


	//   ....[5]....
        /*008c*/ 	.word	0x00000490


	//   ....[6]....
        /*0090*/ 	.word	0x00000500


	//   ....[7]....
        /*0094*/ 	.word	0x00000570


	//   ....[8]....
        /*0098*/ 	.word	0x000005e0


	//   ....[9]....
        /*009c*/ 	.word	0x00000650


	//----- nvinfo : EIATTR_VRC_CTA_INIT_COUNT
	.align		4
.L_69:
        /*00a0*/ 	.byte	0x02, 0x4a
	.zero		1
	.zero		1


	//----- nvinfo : EIATTR_EXIT_INSTR_OFFSETS
	.align		4
        /*00a4*/ 	.byte	0x04, 0x1c
        /*00a6*/ 	.short	(.L_71 - .L_70)


	//   ....[0]....
.L_70:
        /*00a8*/ 	.word	0x000003f0


	//   ....[1]....
        /*00ac*/ 	.word	0x00000430


	//----- nvinfo : EIATTR_CRS_STACK_SIZE
	.align		4
.L_71:
        /*00b0*/ 	.byte	0x04, 0x1e
        /*00b2*/ 	.short	(.L_73 - .L_72)
.L_72:
        /*00b4*/ 	.word	0x00000000


	//----- nvinfo : EIATTR_CBANK_PARAM_SIZE
	.align		4
.L_73:
        /*00b8*/ 	.byte	0x03, 0x19
        /*00ba*/ 	.short	0x0014


	//----- nvinfo : EIATTR_PARAM_CBANK
	.align		4
        /*00bc*/ 	.byte	0x04, 0x0a
        /*00be*/ 	.short	(.L_75 - .L_74)
	.align		4
.L_74:
        /*00c0*/ 	.word	index@(.nv.constant0._Z17block_scan_kernelPKiPii)
        /*00c4*/ 	.short	0x0380
        /*00c6*/ 	.short	0x0014


	//----- nvinfo : EIATTR_SW_WAR
	.align		4
.L_75:
        /*00c8*/ 	.byte	0x04, 0x36
        /*00ca*/ 	.short	(.L_77 - .L_76)
.L_76:
        /*00cc*/ 	.word	0x00000008
.L_77:


//--------------------- .nv.callgraph             --------------------------
	.section	.nv.callgraph,"",@"SHT_CUDA_CALLGRAPH"
	.align	4
	.sectionentsize	8
	.align		4
        /*0000*/ 	.word	0x00000000
	.align		4
        /*0004*/ 	.word	0xffffffff
	.align		4
        /*0008*/ 	.word	0x00000000
	.align		4
        /*000c*/ 	.word	0xfffffffe
	.align		4
        /*0010*/ 	.word	0x00000000
	.align		4
        /*0014*/ 	.word	0xfffffffd
	.align		4
        /*0018*/ 	.word	0x00000000
	.align		4
        /*001c*/ 	.word	0xfffffffc


//--------------------- .nv.constant4             --------------------------
	.section	.nv.constant4,"a",@progbits
	.align	8
	.align		8
.nv.constant4:
        /*0000*/ 	.dword	_ZN34_INTERNAL_65fedf3a_4_k_cu_92c4472f4cuda3std3__45__cpo5beginE
	.align		8
        /*0008*/ 	.dword	_ZN34_INTERNAL_65fedf3a_4_k_cu_92c4472f4cuda3std3__45__cpo3endE
	.align		8
        /*0010*/ 	.dword	_ZN34_INTERNAL_65fedf3a_4_k_cu_92c4472f4cuda3std3__45__cpo6cbeginE
	.align		8
        /*0018*/ 	.dword	_ZN34_INTERNAL_65fedf3a_4_k_cu_92c4472f4cuda3std3__45__cpo4cendE
	.align		8
        /*0020*/ 	.dword	_ZN34_INTERNAL_65fedf3a_4_k_cu_92c4472f4cuda3std3__45__cpo6rbeginE
	.align		8
        /*0028*/ 	.dword	_ZN34_INTERNAL_65fedf3a_4_k_cu_92c4472f4cuda3std3__45__cpo4rendE
	.align		8
        /*0030*/ 	.dword	_ZN34_INTERNAL_65fedf3a_4_k_cu_92c4472f4cuda3std3__45__cpo7crbeginE
	.align		8
        /*0038*/ 	.dword	_ZN34_INTERNAL_65fedf3a_4_k_cu_92c4472f4cuda3std3__45__cpo5crendE
	.align		8
        /*0040*/ 	.dword	_ZN34_INTERNAL_65fedf3a_4_k_cu_92c4472f4cuda3std3__436_GLOBAL__N__65fedf3a_4_k_cu_92c4472f6ignoreE
	.align		8
        /*0048*/ 	.dword	_ZN34_INTERNAL_65fedf3a_4_k_cu_92c4472f4cuda3std3__419piecewise_constructE
	.align		8
        /*0050*/ 	.dword	_ZN34_INTERNAL_65fedf3a_4_k_cu_92c4472f4cuda3std3__48in_placeE
	.align		8
        /*0058*/ 	.dword	_ZN34_INTERNAL_65fedf3a_4_k_cu_92c4472f4cuda3std3__420unreachable_sentinelE
	.align		8
        /*0060*/ 	.dword	_ZN34_INTERNAL_65fedf3a_4_k_cu_92c4472f4cuda3std3__47nulloptE
	.align		8
        /*0068*/ 	.dword	_ZN34_INTERNAL_65fedf3a_4_k_cu_92c4472f4cuda3std3__48unexpectE
	.align		8
        /*0070*/ 	.dword	_ZN34_INTERNAL_65fedf3a_4_k_cu_92c4472f4cuda3std6ranges3__45__cpo4swapE
	.align		8
        /*0078*/ 	.dword	_ZN34_INTERNAL_65fedf3a_4_k_cu_92c4472f4cuda3std6ranges3__45__cpo9iter_moveE
	.align		8
        /*0080*/ 	.dword	_ZN34_INTERNAL_65fedf3a_4_k_cu_92c4472f4cuda3std6ranges3__45__cpo5beginE
	.align		8
        /*0088*/ 	.dword	_ZN34_INTERNAL_65fedf3a_4_k_cu_92c4472f4cuda3std6ranges3__45__cpo3endE
	.align		8
        /*0090*/ 	.dword	_ZN34_INTERNAL_65fedf3a_4_k_cu_92c4472f4cuda3std6ranges3__45__cpo6cbeginE
	.align		8
        /*0098*/ 	.dword	_ZN34_INTERNAL_65fedf3a_4_k_cu_92c4472f4cuda3std6ranges3__45__cpo4cendE
	.align		8
        /*00a0*/ 	.dword	_ZN34_INTERNAL_65fedf3a_4_k_cu_92c4472f4cuda3std6ranges3__45__cpo7advanceE
	.align		8
        /*00a8*/ 	.dword	_ZN34_INTERNAL_65fedf3a_4_k_cu_92c4472f4cuda3std6ranges3__45__cpo9iter_swapE
	.align		8
        /*00b0*/ 	.dword	_ZN34_INTERNAL_65fedf3a_4_k_cu_92c4472f4cuda3std6ranges3__45__cpo4nextE
	.align		8
        /*00b8*/ 	.dword	_ZN34_INTERNAL_65fedf3a_4_k_cu_92c4472f4cuda3std6ranges3__45__cpo4prevE
	.align		8
        /*00c0*/ 	.dword	_ZN34_INTERNAL_65fedf3a_4_k_cu_92c4472f4cuda3std6ranges3__45__cpo4dataE
	.align		8
        /*00c8*/ 	.dword	_ZN34_INTERNAL_65fedf3a_4_k_cu_92c4472f4cuda3std6ranges3__45__cpo5cdataE
	.align		8
        /*00d0*/ 	.dword	_ZN34_INTERNAL_65fedf3a_4_k_cu_92c4472f4cuda3std6ranges3__45__cpo4sizeE
	.align		8
        /*00d8*/ 	.dword	_ZN34_INTERNAL_65fedf3a_4_k_cu_92c4472f4cuda3std6ranges3__45__cpo5ssizeE
	.align		8
        /*00e0*/ 	.dword	_ZN34_INTERNAL_65fedf3a_4_k_cu_92c4472f4cuda3std6ranges3__45__cpo8distanceE
	.align		8
        /*00e8*/ 	.dword	_ZN34_INTERNAL_65fedf3a_4_k_cu_92c4472f6thrust24THRUST_300001_SM_1000_NS6system6detail10sequential3seqE
	.align		8
        /*00f0*/ 	.dword	_ZN34_INTERNAL_65fedf3a_4_k_cu_92c4472f6thrust24THRUST_300001_SM_1000_NS12placeholders2_1E
	.align		8
        /*00f8*/ 	.dword	_ZN34_INTERNAL_65fedf3a_4_k_cu_92c4472f6thrust24THRUST_300001_SM_1000_NS12placeholders2_2E
	.align		8
        /*0100*/ 	.dword	_ZN34_INTERNAL_65fedf3a_4_k_cu_92c4472f6thrust24THRUST_300001_SM_1000_NS12placeholders2_3E
	.align		8
        /*0108*/ 	.dword	_ZN34_INTERNAL_65fedf3a_4_k_cu_92c4472f6thrust24THRUST_300001_SM_1000_NS12placeholders2_4E
	.align		8
        /*0110*/ 	.dword	_ZN34_INTERNAL_65fedf3a_4_k_cu_92c4472f6thrust24THRUST_300001_SM_1000_NS12placeholders2_5E
	.align		8
        /*0118*/ 	.dword	_ZN34_INTERNAL_65fedf3a_4_k_cu_92c4472f6thrust24THRUST_300001_SM_1000_NS12placeholders2_6E
	.align		8
        /*0120*/ 	.dword	_ZN34_INTERNAL_65fedf3a_4_k_cu_92c4472f6thrust24THRUST_300001_SM_1000_NS12placeholders2_7E
	.align		8
        /*0128*/ 	.dword	_ZN34_INTERNAL_65fedf3a_4_k_cu_92c4472f6thrust24THRUST_300001_SM_1000_NS12placeholders2_8E
	.align		8
        /*0130*/ 	.dword	_ZN34_INTERNAL_65fedf3a_4_k_cu_92c4472f6thrust24THRUST_300001_SM_1000_NS12placeholders2_9E
	.align		8
        /*0138*/ 	.dword	_ZN34_INTERNAL_65fedf3a_4_k_cu_92c4472f6thrust24THRUST_300001_SM_1000_NS12placeholders3_10E


//--------------------- .text._ZN3cub18CUB_300001_SM_10006detail11EmptyKernelIvEEvv --------------------------
	.section	.text._ZN3cub18CUB_300001_SM_10006detail11EmptyKernelIvEEvv,"ax",@progbits
	.align	128
        .global         _ZN3cub18CUB_300001_SM_10006detail11EmptyKernelIvEEvv
        .type           _ZN3cub18CUB_300001_SM_10006detail11EmptyKernelIvEEvv,@function
        .size           _ZN3cub18CUB_300001_SM_10006detail11EmptyKernelIvEEvv,(.L_x_10 - _ZN3cub18CUB_300001_SM_10006detail11EmptyKernelIvEEvv)
        .other          _ZN3cub18CUB_300001_SM_10006detail11EmptyKernelIvEEvv,@"STO_CUDA_ENTRY STV_DEFAULT"
_ZN3cub18CUB_300001_SM_10006detail11EmptyKernelIvEEvv:
.text._ZN3cub18CUB_300001_SM_10006detail11EmptyKernelIvEEvv:
[----:B------:R-:W-:Y:S01]  /*0000*/  LDC R1, c[0x0][0x37c] ;  /* 0x0000df00ff017b82 */ /* 0x000fe20000000800 */
[----:B------:R-:W-:Y:S05]  /*0010*/  EXIT ;  /* 0x000000000000794d */ /* 0x000fea0003800000 */
.L_x_0:
[----:B------:R-:W-:-:S00]  /*0020*/  BRA `(.L_x_0) ;  /* 0xfffffffc00fc7947 */ /* 0x000fc0000383ffff */
[----:B------:R-:W-:-:S00]  /*0030*/  NOP ;  /* 0x0000000000007918 */ /* 0x000fc00000000000 */
        /* <DEDUP_REMOVED lines=12> */
.L_x_10:


//--------------------- .text._Z17block_scan_kernelPKiPii --------------------------
	.section	.text._Z17block_scan_kernelPKiPii,"ax",@progbits
	.align	128
        .global         _Z17block_scan_kernelPKiPii
        .type           _Z17block_scan_kernelPKiPii,@function
        .size           _Z17block_scan_kernelPKiPii,(.L_x_11 - _Z17block_scan_kernelPKiPii)
        .other          _Z17block_scan_kernelPKiPii,@"STO_CUDA_ENTRY STV_DEFAULT"
_Z17block_scan_kernelPKiPii:
.text._Z17block_scan_kernelPKiPii:
[----:B------:R-:W-:Y:S01]  /*0000*/  LDC R1, c[0x0][0x37c] ;  /* 0x0000df00ff017b82 */ /* 0x000fe20000000800 */
[----:B------:R-:W0:Y:S01]  /*0010*/  S2R R0, SR_TID.X ;  /* 0x0000000000007919 */ /* 0x000e220000002100 */
[----:B------:R-:W0:Y:S01]  /*0020*/  LDCU UR4, c[0x0][0x390] ;  /* 0x00007200ff0477ac */ /* 0x000e220008000800 */
[----:B------:R-:W-:Y:S01]  /*0030*/  IMAD.MOV.U32 R3, RZ, RZ, RZ ;  /* 0x000000ffff037224 */ /* 0x000fe200078e00ff */
[----:B0-----:R-:W-:Y:S01]  /*0040*/  ISETP.GE.AND P1, PT, R0, UR4, PT ;  /* 0x0000000400007c0c */ /* 0x001fe2000bf26270 */
[----:B------:R-:W0:-:S12]  /*0050*/  LDCU.64 UR4, c[0x0][0x358] ;  /* 0x00006b00ff0477ac */ /* 0x000e180008000a00 */
[----:B------:R-:W1:Y:S02]  /*0060*/  @!P1 LDC.64 R4, c[0x0][0x380] ;  /* 0x0000e000ff049b82 */ /* 0x000e640000000a00 */
[----:B-1----:R-:W-:-:S05]  /*0070*/  @!P1 IMAD.WIDE.U32 R4, R0, 0x4, R4 ;  /* 0x0000000400049825 */ /* 0x002fca00078e0004 */
[----:B0-----:R-:W2:Y:S01]  /*0080*/  @!P1 LDG.E.CONSTANT R3, desc[UR4][R4.64] ;  /* 0x0000000404039981 */ /* 0x001ea2000c1e9900 */
[----:B------:R-:W-:Y:S02]  /*0090*/  MOV R2, 0x400 ;  /* 0x0000040000027802 */ /* 0x000fe40000000f00 */
[C---:B------:R-:W-:Y:S01]  /*00a0*/  ISETP.GT.U32.AND P0, PT, R0.reuse, 0x1f, PT ;  /* 0x0000001f0000780c */ /* 0x040fe20003f04070 */
[----:B------:R-:W0:Y:S02]  /*00b0*/  S2R R7, SR_CgaCtaId ;  /* 0x0000000000077919 */ /* 0x000e240000008800 */
[----:B0-----:R-:W-:Y:S02]  /*00c0*/  LEA R7, R7, R2, 0x18 ;  /* 0x0000000207077211 */ /* 0x001fe400078ec0ff */
[----:B------:R-:W-:-:S05]  /*00d0*/  LEA.HI R2, R0, R0, RZ, 0x1d ;  /* 0x0000000000027211 */ /* 0x000fca00078fe8ff */
[----:B------:R-:W-:-:S05]  /*00e0*/  IMAD R2, R2, 0x4, R7 ;  /* 0x0000000402027824 */ /* 0x000fca00078e0207 */
[----:B--2---:R0:W-:Y:S01]  /*00f0*/  STS [R2+0x10], R3 ;  /* 0x0000100302007388 */ /* 0x0041e20000000800 */
[----:B------:R-:W-:Y:S06]  /*0100*/  BAR.SYNC.DEFER_BLOCKING 0x0 ;  /* 0x0000000000007b1d */ /* 0x000fec0000010000 */
[----:B------:R-:W-:Y:S05]  /*0110*/  @P0 BRA `(.L_x_1) ;  /* 0x0000000000a40947 */ /* 0x000fea0003800000 */
[----:B0-----:R-:W-:Y:S01]  /*0120*/  IMAD R3, R0, 0x24, R7 ;  /* 0x0000002400037824 */ /* 0x001fe200078e0207 */
[----:B------:R-:W-:-:S04]  /*0130*/  UMOV UR6, 0xffffffff ;  /* 0xffffffff00067882 */ /* 0x000fc80000000000 */
[----:B------:R-:W-:Y:S04]  /*0140*/  LDS R7, [R3+0x10] ;  /* 0x0000100003077984 */ /* 0x000fe80000000800 */
[----:B------:R-:W-:Y:S04]  /*0150*/  LDS R8, [R3+0x14] ;  /* 0x0000140003087984 */ /* 0x000fe80000000800 */
[----:B------:R-:W0:Y:S04]  /*0160*/  LDS R9, [R3+0x18] ;  /* 0x0000180003097984 */ /* 0x000e280000000800 */
[----:B------:R-:W-:Y:S04]  /*0170*/  LDS R11, [R3+0x1c] ;  /* 0x00001c00030b7984 */ /* 0x000fe80000000800 */
[----:B------:R-:W1:Y:S04]  /*0180*/  LDS R6, [R3+0x20] ;  /* 0x0000200003067984 */ /* 0x000e680000000800 */
[----:B------:R-:W-:Y:S04]  /*0190*/  LDS R5, [R3+0x24] ;  /* 0x0000240003057984 */ /* 0x000fe80000000800 */
[----:B------:R-:W2:Y:S04]  /*01a0*/  LDS R4, [R3+0x28] ;  /* 0x0000280003047984 */ /* 0x000ea80000000800 */
[----:B------:R-:W3:Y:S01]  /*01b0*/  LDS R10, [R3+0x2c] ;  /* 0x00002c00030a7984 */ /* 0x000ee20000000800 */
[----:B0-----:R-:W-:-:S04]  /*01c0*/  IADD3 R12, PT, PT, R9, R8, R7 ;  /* 0x00000008090c7210 */ /* 0x001fc80007ffe007 */
[----:B-1----:R-:W-:-:S04]  /*01d0*/  IADD3 R12, PT, PT, R6, R12, R11 ;  /* 0x0000000c060c7210 */ /* 0x002fc80007ffe00b */
[----:B--2---:R-:W-:-:S04]  /*01e0*/  IADD3 R13, PT, PT, R4, R12, R5 ;  /* 0x0000000c040d7210 */ /* 0x004fc80007ffe005 */
[----:B---3--:R-:W-:Y:S01]  /*01f0*/  IADD3 R10, PT, PT, R10, R13, RZ ;  /* 0x0000000d0a0a7210 */ /* 0x008fe20007ffe0ff */
[----:B------:R-:W-:Y:S06]  /*0200*/  BRA.DIV UR6, `(.L_x_2) ;  /* 0x00000002068c7947 */ /* 0x000fec000b800000 */
[----:B------:R-:W0:Y:S02]  /*0210*/  SHFL.UP P0, R13, R10, 0x1, RZ ;  /* 0x042000000a0d7989 */ /* 0x000e2400000000ff */
[----:B0-----:R-:W-:-:S05]  /*0220*/  @P0 IMAD.IADD R13, R10, 0x1, R13 ;  /* 0x000000010a0d0824 */ /* 0x001fca00078e020d */
[----:B------:R-:W0:Y:S02]  /*0230*/  SHFL.UP P0, R12, R13, 0x2, RZ ;  /* 0x044000000d0c7989 */ /* 0x000e2400000000ff */
[----:B0-----:R-:W-:-:S05]  /*0240*/  @P0 IMAD.IADD R12, R13, 0x1, R12 ;  /* 0x000000010d0c0824 */ /* 0x001fca00078e020c */
[----:B------:R-:W0:Y:S02]  /*0250*/  SHFL.UP P0, R15, R12, 0x4, RZ ;  /* 0x048000000c0f7989 */ /* 0x000e2400000000ff */
[----:B0-----:R-:W-:-:S05]  /*0260*/  @P0 IADD3 R15, PT, PT, R12, R15, RZ ;  /* 0x0000000f0c0f0210 */ /* 0x001fca0007ffe0ff */
[----:B------:R-:W0:Y:S02]  /*0270*/  SHFL.UP P0, R14, R15, 0x8, RZ ;  /* 0x050000000f0e7989 */ /* 0x000e2400000000ff */
[----:B0-----:R-:W-:-:S05]  /*0280*/  @P0 IMAD.IADD R14, R15, 0x1, R14 ;  /* 0x000000010f0e0824 */ /* 0x001fca00078e020e */
[----:B------:R0:W1:Y:S02]  /*0290*/  SHFL.UP P0, R17, R14, 0x10, RZ ;  /* 0x060000000e117989 */ /* 0x00006400000000ff */
.L_x_8:
[----:B-1----:R-:W-:-:S05]  /*02a0*/  @P0 IADD3 R17, PT, PT, R14, R17, RZ ;  /* 0x000000110e110210 */ /* 0x002fca0007ffe0ff */
[----:B------:R-:W-:-:S05]  /*02b0*/  IMAD.IADD R10, R17, 0x1, -R10 ;  /* 0x00000001110a7824 */ /* 0x000fca00078e0a0a */
[----:B------:R-:W-:Y:S01]  /*02c0*/  IADD3 R7, PT, PT, R7, R10, RZ ;  /* 0x0000000a07077210 */ /* 0x000fe20007ffe0ff */
[----:B------:R1:W-:Y:S04]  /*02d0*/  STS [R3+0x10], R10 ;  /* 0x0000100a03007388 */ /* 0x0003e80000000800 */
[----:B------:R-:W-:Y:S01]  /*02e0*/  IMAD.IADD R8, R8, 0x1, R7 ;  /* 0x0000000108087824 */ /* 0x000fe200078e0207 */
[----:B------:R1:W-:Y:S04]  /*02f0*/  STS [R3+0x14], R7 ;  /* 0x0000140703007388 */ /* 0x0003e80000000800 */
        /* <DEDUP_REMOVED lines=10> */
[----:B------:R1:W-:Y:S02]  /*03a0*/  STS [R3+0x2c], R4 ;  /* 0x00002c0403007388 */ /* 0x0003e40000000800 */
.L_x_1:
[----:B------:R-:W-:Y:S05]  /*03b0*/  WARPSYNC.ALL ;  /* 0x0000000000007948 */ /* 0x000fea0003800000 */
[----:B------:R-:W-:Y:S06]  /*03c0*/  BAR.SYNC.DEFER_BLOCKING 0x0 ;  /* 0x0000000000007b1d */ /* 0x000fec0000010000 */
[----:B-1----:R1:W2:Y:S02]  /*03d0*/  LDS R5, [R2+0x10] ;  /* 0x0000100002057984 */ /* 0x0022a40000000800 */
[----:B------:R-:W-:Y:S06]  /*03e0*/  BAR.SYNC.DEFER_BLOCKING 0x0 ;  /* 0x0000000000007b1d */ /* 0x000fec0000010000 */
[----:B-1----:R-:W-:Y:S05]  /*03f0*/  @P1 EXIT ;  /* 0x000000000000194d */ /* 0x002fea0003800000 */
[----:B0-----:R-:W0:Y:S02]  /*0400*/  LDC.64 R2, c[0x0][0x388] ;  /* 0x0000e200ff027b82 */ /* 0x001e240000000a00 */
[----:B0-----:R-:W-:-:S05]  /*0410*/  IMAD.WIDE.U32 R2, R0, 0x4, R2 ;  /* 0x0000000400027825 */ /* 0x001fca00078e0002 */
[----:B--2---:R-:W-:Y:S01]  /*0420*/  STG.E desc[UR4][R2.64], R5 ;  /* 0x0000000502007986 */ /* 0x004fe2000c101904 */
[----:B------:R-:W-:Y:S05]  /*0430*/  EXIT ;  /* 0x000000000000794d */ /* 0x000fea0003800000 */
.L_x_2:
[----:B------:R-:W-:Y:S02]  /*0440*/  HFMA2 R18, -RZ, RZ, 0, 5.9604644775390625e-08 ;  /* 0x00000001ff127431 */ /* 0x000fe400000001ff */
[----:B------:R-:W-:Y:S01]  /*0450*/  IMAD.MOV.U32 R19, RZ, RZ, R10 ;  /* 0x000000ffff137224 */ /* 0x000fe200078e000a */
[----:B------:R-:W-:Y:S01]  /*0460*/  MOV R16, 0xffffffff ;  /* 0xffffffff00107802 */ /* 0x000fe20000000f00 */
[----:B------:R-:W-:-:S07]  /*0470*/  IMAD.MOV.U32 R21, RZ, RZ, RZ ;  /* 0x000000ffff157224 */ /* 0x000fce00078e00ff */
[----:B------:R-:W-:Y:S05]  /*0480*/  WARPSYNC.COLLECTIVE R16, `(.L_x_3) ;  /* 0x0000000010087348 */ /* 0x000fea0003c00000 */
[----:B------:R0:W1:Y:S02]  /*0490*/  SHFL.UP P0, R17, R19, R18, R21 ;  /* 0x0400001213117389 */ /* 0x0000640000000015 */
[----:B01----:R-:W-:Y:S05]  /*04a0*/  ENDCOLLECTIVE ;  /* 0x000000000000791b */ /* 0x003fea0003800000 */
.L_x_3:
[----:B------:R-:W-:Y:S02]  /*04b0*/  HFMA2 R18, -RZ, RZ, 0, 1.1920928955078125e-07 ;  /* 0x00000002ff127431 */ /* 0x000fe400000001ff */
[----:B------:R-:W-:-:S05]  /*04c0*/  IMAD.MOV.U32 R13, RZ, RZ, R17 ;  /* 0x000000ffff0d7224 */ /* 0x000fca00078e0011 */
[----:B------:R-:W-:-:S05]  /*04d0*/  @P0 IADD3 R13, PT, PT, R10, R13, RZ ;  /* 0x0000000d0a0d0210 */ /* 0x000fca0007ffe0ff */
[----:B------:R-:W-:-:S07]  /*04e0*/  IMAD.MOV.U32 R19, RZ, RZ, R13 ;  /* 0x000000ffff137224 */ /* 0x000fce00078e000d */
[----:B------:R-:W-:Y:S05]  /*04f0*/  WARPSYNC.COLLECTIVE R16, `(.L_x_4) ;  /* 0x0000000010087348 */ /* 0x000fea0003c00000 */
[----:B------:R0:W1:Y:S02]  /*0500*/  SHFL.UP P0, R17, R19, R18, R21 ;  /* 0x0400001213117389 */ /* 0x0000640000000015 */
[----:B01----:R-:W-:Y:S05]  /*0510*/  ENDCOLLECTIVE ;  /* 0x000000000000791b */ /* 0x003fea0003800000 */
.L_x_4:
[----:B------:R-:W-:Y:S01]  /*0520*/  MOV R18, 0x4 ;  /* 0x0000000400127802 */ /* 0x000fe20000000f00 */
[----:B------:R-:W-:-:S05]  /*0530*/  IMAD.MOV.U32 R12, RZ, RZ, R17 ;  /* 0x000000ffff0c7224 */ /* 0x000fca00078e0011 */
[----:B------:R-:W-:-:S05]  /*0540*/  @P0 IADD3 R12, PT, PT, R13, R12, RZ ;  /* 0x0000000c0d0c0210 */ /* 0x000fca0007ffe0ff */
[----:B------:R-:W-:-:S07]  /*0550*/  IMAD.MOV.U32 R19, RZ, RZ, R12 ;  /* 0x000000ffff137224 */ /* 0x000fce00078e000c */
[----:B------:R-:W-:Y:S05]  /*0560*/  WARPSYNC.COLLECTIVE R16, `(.L_x_5) ;  /* 0x0000000010087348 */ /* 0x000fea0003c00000 */
[----:B------:R0:W1:Y:S02]  /*0570*/  SHFL.UP P0, R17, R19, R18, R21 ;  /* 0x0400001213117389 */ /* 0x0000640000000015 */
[----:B01----:R-:W-:Y:S05]  /*0580*/  ENDCOLLECTIVE ;  /* 0x000000000000791b */ /* 0x003fea0003800000 */
.L_x_5:
[----:B------:R-:W-:Y:S02]  /*0590*/  HFMA2 R18, -RZ, RZ, 0, 4.76837158203125e-07 ;  /* 0x00000008ff127431 */ /* 0x000fe400000001ff */
[----:B------:R-:W-:-:S05]  /*05a0*/  IMAD.MOV.U32 R15, RZ, RZ, R17 ;  /* 0x000000ffff0f7224 */ /* 0x000fca00078e0011 */
[----:B------:R-:W-:-:S05]  /*05b0*/  @P0 IADD3 R15, PT, PT, R12, R15, RZ ;  /* 0x0000000f0c0f0210 */ /* 0x000fca0007ffe0ff */
[----:B------:R-:W-:-:S07]  /*05c0*/  IMAD.MOV.U32 R19, RZ, RZ, R15 ;  /* 0x000000ffff137224 */ /* 0x000fce00078e000f */
[----:B------:R-:W-:Y:S05]  /*05d0*/  WARPSYNC.COLLECTIVE R16, `(.L_x_6) ;  /* 0x0000000010087348 */ /* 0x000fea0003c00000 */
[----:B------:R0:W1:Y:S02]  /*05e0*/  SHFL.UP P0, R17, R19, R18, R21 ;  /* 0x0400001213117389 */ /* 0x0000640000000015 */
[----:B01----:R-:W-:Y:S05]  /*05f0*/  ENDCOLLECTIVE ;  /* 0x000000000000791b */ /* 0x003fea0003800000 */
.L_x_6:
[----:B------:R-:W-:Y:S01]  /*0600*/  MOV R18, 0x10 ;  /* 0x0000001000127802 */ /* 0x000fe20000000f00 */
[----:B------:R-:W-:-:S05]  /*0610*/  IMAD.MOV.U32 R14, RZ, RZ, R17 ;  /* 0x000000ffff0e7224 */ /* 0x000fca00078e0011 */
[----:B------:R-:W-:-:S05]  /*0620*/  @P0 IADD3 R14, PT, PT, R15, R14, RZ ;  /* 0x0000000e0f0e0210 */ /* 0x000fca0007ffe0ff */
[----:B------:R-:W-:-:S07]  /*0630*/  IMAD.MOV.U32 R19, RZ, RZ, R14 ;  /* 0x000000ffff137224 */ /* 0x000fce00078e000e */
[----:B------:R-:W-:Y:S05]  /*0640*/  WARPSYNC.COLLECTIVE R16, `(.L_x_7) ;  /* 0x0000000010087348 */ /* 0x000fea0003c00000 */
[----:B------:R0:W1:Y:S02]  /*0650*/  SHFL.UP P0, R17, R19, R18, R21 ;  /* 0x0400001213117389 */ /* 0x0000640000000015 */
[----:B01----:R-:W-:Y:S05]  /*0660*/  ENDCOLLECTIVE ;  /* 0x000000000000791b */ /* 0x003fea0003800000 */
.L_x_7:
[----:B------:R-:W-:Y:S05]  /*0670*/  BRA `(.L_x_8) ;  /* 0xfffffffc00087947 */ /* 0x000fea000383ffff */
.L_x_9:
        /* <DEDUP_REMOVED lines=16> */
.L_x_11:


//--------------------- .nv.shared.reserved.0     --------------------------
	.section	.nv.shared.reserved.0,"aw",@nobits
	.weak		__nv_reservedSMEM_offset_0_alias
	.size		__nv_reservedSMEM_offset_0_alias, 0, 64
	.other		__nv_reservedSMEM_offset_0_alias,@"STO_CUDA_RESERVED_SHARED STV_DEFAULT"
__nv_reservedSMEM_offset_0_alias:
	.zero		0
	.zero		64


//--------------------- .nv.global                --------------------------
	.section	.nv.global,"aw",@nobits
.nv.global:
	.type		_ZN34_INTERNAL_65fedf3a_4_k_cu_92c4472f6thrust24THRUST_300001_SM_1000_NS12placeholders2_5E,@object
	.size		_ZN34_INTERNAL_65fedf3a_4_k_cu_92c4472f6thrust24THRUST_300001_SM_1000_NS12placeholders2_5E,(_ZN34_INTERNAL_65fedf3a_4_k_cu_92c4472f4cuda3std3__45__cpo6cbeginE - _ZN34_INTERNAL_65fedf3a_4_k_cu_92c4472f6thrust24THRUST_300001_SM_1000_NS12placeholders2_5E)
_ZN34_INTERNAL_65fedf3a_4_k_cu_92c4472f6thrust24THRUST_300001_SM_1000_NS12placeholders2_5E:
	.zero		1
	.type		_ZN34_INTERNAL_65fedf3a_4_k_cu_92c4472f4cuda3std3__45__cpo6cbeginE,@object
	.size		_ZN34_INTERNAL_65fedf3a_4_k_cu_92c4472f4cuda3std3__45__cpo6cbeginE,(_ZN34_INTERNAL_65fedf3a_4_k_cu_92c4472f4cuda3std6ranges3__45__cpo6cbeginE - _ZN34_INTERNAL_65fedf3a_4_k_cu_92c4472f4cuda3std3__45__cpo6cbeginE)
_ZN34_INTERNAL_65fedf3a_4_k_cu_92c4472f4cuda3std3__45__cpo6cbeginE:
	.zero		1
	.type		_ZN34_INTERNAL_65fedf3a_4_k_cu_92c4472f4cuda3std6ranges3__45__cpo6cbeginE,@object
	.size		_ZN34_INTERNAL_65fedf3a_4_k_cu_92c4472f4cuda3std6ranges3__45__cpo6cbeginE,(_ZN34_INTERNAL_65fedf3a_4_k_cu_92c4472f4cuda3std3__48in_placeE - _ZN34_INTERNAL_65fedf3a_4_k_cu_92c4472f4cuda3std6ranges3__45__cpo6cbeginE)
_ZN34_INTERNAL_65fedf3a_4_k_cu_92c4472f4cuda3std6ranges3__45__cpo6cbeginE:
	.zero		1
	.type		_ZN34_INTERNAL_65fedf3a_4_k_cu_92c4472f4cuda3std3__48in_placeE,@object
	.size		_ZN34_INTERNAL_65fedf3a_4_k_cu_92c4472f4cuda3std3__48in_placeE,(_ZN34_INTERNAL_65fedf3a_4_k_cu_92c4472f4cuda3std6ranges3__45__cpo4sizeE - _ZN34_INTERNAL_65fedf3a_4_k_cu_92c4472f4cuda3std3__48in_placeE)
_ZN34_INTERNAL_65fedf3a_4_k_cu_92c4472f4cuda3std3__48in_placeE:
	.zero		1
	.type		_ZN34_INTERNAL_65fedf3a_4_k_cu_92c4472f4cuda3std6ranges3__45__cpo4sizeE,@object
	.size		_ZN34_INTERNAL_65fedf3a_4_k_cu_92c4472f4cuda3std6ranges3__45__cpo4sizeE,(_ZN34_INTERNAL_65fedf3a_4_k_cu_92c4472f6thrust24THRUST_300001_SM_1000_NS12placeholders2_9E - _ZN34_INTERNAL_65fedf3a_4_k_cu_92c4472f4cuda3std6ranges3__45__cpo4sizeE)
_ZN34_INTERNAL_65fedf3a_4_k_cu_92c4472f4cuda3std6ranges3__45__cpo4sizeE:
	.zero		1
	.type		_ZN34_INTERNAL_65fedf3a_4_k_cu_92c4472f6thrust24THRUST_300001_SM_1000_NS12placeholders2_9E,@object
	.size		_ZN34_INTERNAL_65fedf3a_4_k_cu_92c4472f6thrust24THRUST_300001_SM_1000_NS12placeholders2_9E,(_ZN34_INTERNAL_65fedf3a_4_k_cu_92c4472f4cuda3std3__45__cpo7crbeginE - _ZN34_INTERNAL_65fedf3a_4_k_cu_92c4472f6thrust24THRUST_300001_SM_1000_NS12placeholders2_9E)
_ZN34_INTERNAL_65fedf3a_4_k_cu_92c4472f6thrust24THRUST_300001_SM_1000_NS12placeholders2_9E:
	.zero		1
	.type		_ZN34_INTERNAL_65fedf3a_4_k_cu_92c4472f4cuda3std3__45__cpo7crbeginE,@object
	.size		_ZN34_INTERNAL_65fedf3a_4_k_cu_92c4472f4cuda3std3__45__cpo7crbeginE,(_ZN34_INTERNAL_65fedf3a_4_k_cu_92c4472f4cuda3std6ranges3__45__cpo4nextE - _ZN34_INTERNAL_65fedf3a_4_k_cu_92c4472f4cuda3std3__45__cpo7crbeginE)
_ZN34_INTERNAL_65fedf3a_4_k_cu_92c4472f4cuda3std3__45__cpo7crbeginE:
	.zero		1
	.type		_ZN34_INTERNAL_65fedf3a_4_k_cu_92c4472f4cuda3std6ranges3__45__cpo4nextE,@object
	.size		_ZN34_INTERNAL_65fedf3a_4_k_cu_92c4472f4cuda3std6ranges3__45__cpo4nextE,(_ZN34_INTERNAL_65fedf3a_4_k_cu_92c4472f4cuda3std6ranges3__45__cpo4swapE - _ZN34_INTERNAL_65fedf3a_4_k_cu_92c4472f4cuda3std6ranges3__45__cpo4nextE)
_ZN34_INTERNAL_65fedf3a_4_k_cu_92c4472f4cuda3std6ranges3__45__cpo4nextE:
	.zero		1
	.type		_ZN34_INTERNAL_65fedf3a_4_k_cu_92c4472f4cuda3std6ranges3__45__cpo4swapE,@object
	.size		_ZN34_INTERNAL_65fedf3a_4_k_cu_92c4472f4cuda3std6ranges3__45__cpo4swapE,(_ZN34_INTERNAL_65fedf3a_4_k_cu_92c4472f6thrust24THRUST_300001_SM_1000_NS12placeholders2_1E - _ZN34_INTERNAL_65fedf3a_4_k_cu_92c4472f4cuda3std6ranges3__45__cpo4swapE)
_ZN34_INTERNAL_65fedf3a_4_k_cu_92c4472f4cuda3std6ranges3__45__cpo4swapE:
	.zero		1
	.type		_ZN34_INTERNAL_65fedf3a_4_k_cu_92c4472f6thrust24THRUST_300001_SM_1000_NS12placeholders2_1E,@object
	.size		_ZN34_INTERNAL_65fedf3a_4_k_cu_92c4472f6thrust24THRUST_300001_SM_1000_NS12placeholders2_1E,(_ZN34_INTERNAL_65fedf3a_4_k_cu_92c4472f6thrust24THRUST_300001_SM_1000_NS12placeholders2_3E - _ZN34_INTERNAL_65fedf3a_4_k_cu_92c4472f6thrust24THRUST_300001_SM_1000_NS12placeholders2_1E)
_ZN34_INTERNAL_65fedf3a_4_k_cu_92c4472f6thrust24THRUST_300001_SM_1000_NS12placeholders2_1E:
	.zero		1
	.type		_ZN34_INTERNAL_65fedf3a_4_k_cu_92c4472f6thrust24THRUST_300001_SM_1000_NS12placeholders2_3E,@object
	.size		_ZN34_INTERNAL_65fedf3a_4_k_cu_92c4472f6thrust24THRUST_300001_SM_1000_NS12placeholders2_3E,(_ZN34_INTERNAL_65fedf3a_4_k_cu_92c4472f4cuda3std3__45__cpo5beginE - _ZN34_INTERNAL_65fedf3a_4_k_cu_92c4472f6thrust24THRUST_300001_SM_1000_NS12placeholders2_3E)
_ZN34_INTERNAL_65fedf3a_4_k_cu_92c4472f6thrust24THRUST_300001_SM_1000_NS12placeholders2_3E:
	.zero		1
	.type		_ZN34_INTERNAL_65fedf3a_4_k_cu_92c4472f4cuda3std3__45__cpo5beginE,@object
	.size		_ZN34_INTERNAL_65fedf3a_4_k_cu_92c4472f4cuda3std3__45__cpo5beginE,(_ZN34_INTERNAL_65fedf3a_4_k_cu_92c4472f4cuda3std6ranges3__45__cpo5beginE - _ZN34_INTERNAL_65fedf3a_4_k_cu_92c4472f4cuda3std3__45__cpo5beginE)
_ZN34_INTERNAL_65fedf3a_4_k_cu_92c4472f4cuda3std3__45__cpo5beginE:
	.zero		1
	.type		_ZN34_INTERNAL_65fedf3a_4_k_cu_92c4472f4cuda3std6ranges3__45__cpo5beginE,@object
	.size		_ZN34_INTERNAL_65fedf3a_4_k_cu_92c4472f4cuda3std6ranges3__45__cpo5beginE,(_ZN34_INTERNAL_65fedf3a_4_k_cu_92c4472f4cuda3std3__436_GLOBAL__N__65fedf3a_4_k_cu_92c4472f6ignoreE - _ZN34_INTERNAL_65fedf3a_4_k_cu_92c4472f4cuda3std6ranges3__45__cpo5beginE)
_ZN34_INTERNAL_65fedf3a_4_k_cu_92c4472f4cuda3std6ranges3__45__cpo5beginE:
	.zero		1
	.type		_ZN34_INTERNAL_65fedf3a_4_k_cu_92c4472f4cuda3std3__436_GLOBAL__N__65fedf3a_4_k_cu_92c4472f6ignoreE,@object
	.size		_ZN34_INTERNAL_65fedf3a_4_k_cu_92c4472f4cuda3std3__436_GLOBAL__N__65fedf3a_4_k_cu_92c4472f6ignoreE,(_ZN34_INTERNAL_65fedf3a_4_k_cu_92c4472f4cuda3std6ranges3__45__cpo4dataE - _ZN34_INTERNAL_65fedf3a_4_k_cu_92c4472f4cuda3std3__436_GLOBAL__N__65fedf3a_4_k_cu_92c4472f6ignoreE)
_ZN34_INTERNAL_65fedf3a_4_k_cu_92c4472f4cuda3std3__436_GLOBAL__N__65fedf3a_4_k_cu_92c4472f6ignoreE:
	.zero		1
	.type		_ZN34_INTERNAL_65fedf3a_4_k_cu_92c4472f4cuda3std6ranges3__45__cpo4dataE,@object
	.size		_ZN34_INTERNAL_65fedf3a_4_k_cu_92c4472f4cuda3std6ranges3__45__cpo4dataE,(_ZN34_INTERNAL_65fedf3a_4_k_cu_92c4472f6thrust24THRUST_300001_SM_1000_NS12placeholders2_7E - _ZN34_INTERNAL_65fedf3a_4_k_cu_92c4472f4cuda3std6ranges3__45__cpo4dataE)
_ZN34_INTERNAL_65fedf3a_4_k_cu_92c4472f4cuda3std6ranges3__45__cpo4dataE:
	.zero		1
	.type		_ZN34_INTERNAL_65fedf3a_4_k_cu_92c4472f6thrust24THRUST_300001_SM_1000_NS12placeholders2_7E,@object
	.size		_ZN34_INTERNAL_65fedf3a_4_k_cu_92c4472f6thrust24THRUST_300001_SM_1000_NS12placeholders2_7E,(_ZN34_INTERNAL_65fedf3a_4_k_cu_92c4472f4cuda3std3__45__cpo6rbeginE - _ZN34_INTERNAL_65fedf3a_4_k_cu_92c4472f6thrust24THRUST_300001_SM_1000_NS12placeholders2_7E)
_ZN34_INTERNAL_65fedf3a_4_k_cu_92c4472f6thrust24THRUST_300001_SM_1000_NS12placeholders2_7E:
	.zero		1
	.type		_ZN34_INTERNAL_65fedf3a_4_k_cu_92c4472f4cuda3std3__45__cpo6rbeginE,@object
	.size		_ZN34_INTERNAL_65fedf3a_4_k_cu_92c4472f4cuda3std3__45__cpo6rbeginE,(_ZN34_INTERNAL_65fedf3a_4_k_cu_92c4472f4cuda3std6ranges3__45__cpo7advanceE - _ZN34_INTERNAL_65fedf3a_4_k_cu_92c4472f4cuda3std3__45__cpo6rbeginE)
_ZN34_INTERNAL_65fedf3a_4_k_cu_92c4472f4cuda3std3__45__cpo6rbeginE:
	.zero		1
	.type		_ZN34_INTERNAL_65fedf3a_4_k_cu_92c4472f4cuda3std6ranges3__45__cpo7advanceE,@object
	.size		_ZN34_INTERNAL_65fedf3a_4_k_cu_92c4472f4cuda3std6ranges3__45__cpo7advanceE,(_ZN34_INTERNAL_65fedf3a_4_k_cu_92c4472f4cuda3std3__47nulloptE - _ZN34_INTERNAL_65fedf3a_4_k_cu_92c4472f4cuda3std6ranges3__45__cpo7advanceE)
_ZN34_INTERNAL_65fedf3a_4_k_cu_92c4472f4cuda3std6ranges3__45__cpo7advanceE:
	.zero		1
	.type		_ZN34_INTERNAL_65fedf3a_4_k_cu_92c4472f4cuda3std3__47nulloptE,@object
	.size		_ZN34_INTERNAL_65fedf3a_4_k_cu_92c4472f4cuda3std3__47nulloptE,(_ZN34_INTERNAL_65fedf3a_4_k_cu_92c4472f4cuda3std6ranges3__45__cpo8distanceE - _ZN34_INTERNAL_65fedf3a_4_k_cu_92c4472f4cuda3std3__47nulloptE)
_ZN34_INTERNAL_65fedf3a_4_k_cu_92c4472f4cuda3std3__47nulloptE:
	.zero		1
	.type		_ZN34_INTERNAL_65fedf3a_4_k_cu_92c4472f4cuda3std6ranges3__45__cpo8distanceE,@object
	.size		_ZN34_INTERNAL_65fedf3a_4_k_cu_92c4472f4cuda3std6ranges3__45__cpo8distanceE,(_ZN34_INTERNAL_65fedf3a_4_k_cu_92c4472f6thrust24THRUST_300001_SM_1000_NS12placeholders2_6E - _ZN34_INTERNAL_65fedf3a_4_k_cu_92c4472f4cuda3std6ranges3__45__cpo8distanceE)
_ZN34_INTERNAL_65fedf3a_4_k_cu_92c4472f4cuda3std6ranges3__45__cpo8distanceE:
	.zero		1
	.type		_ZN34_INTERNAL_65fedf3a_4_k_cu_92c4472f6thrust24THRUST_300001_SM_1000_NS12placeholders2_6E,@object
	.size		_ZN34_INTERNAL_65fedf3a_4_k_cu_92c4472f6thrust24THRUST_300001_SM_1000_NS12placeholders2_6E,(_ZN34_INTERNAL_65fedf3a_4_k_cu_92c4472f4cuda3std3__45__cpo4cendE - _ZN34_INTERNAL_65fedf3a_4_k_cu_92c4472f6thrust24THRUST_300001_SM_1000_NS12placeholders2_6E)
_ZN34_INTERNAL_65fedf3a_4_k_cu_92c4472f6thrust24THRUST_300001_SM_1000_NS12placeholders2_6E:
	.zero		1
	.type		_ZN34_INTERNAL_65fedf3a_4_k_cu_92c4472f4cuda3std3__45__cpo4cendE,@object
	.size		_ZN34_INTERNAL_65fedf3a_4_k_cu_92c4472f4cuda3std3__45__cpo4cendE,(_ZN34_INTERNAL_65fedf3a_4_k_cu_92c4472f4cuda3std6ranges3__45__cpo4cendE - _ZN34_INTERNAL_65fedf3a_4_k_cu_92c4472f4cuda3std3__45__cpo4cendE)
_ZN34_INTERNAL_65fedf3a_4_k_cu_92c4472f4cuda3std3__45__cpo4cendE:
	.zero		1
	.type		_ZN34_INTERNAL_65fedf3a_4_k_cu_92c4472f4cuda3std6ranges3__45__cpo4cendE,@object
	.size		_ZN34_INTERNAL_65fedf3a_4_k_cu_92c4472f4cuda3std6ranges3__45__cpo4cendE,(_ZN34_INTERNAL_65fedf3a_4_k_cu_92c4472f4cuda3std3__420unreachable_sentinelE - _ZN34_INTERNAL_65fedf3a_4_k_cu_92c4472f4cuda3std6ranges3__45__cpo4cendE)
_ZN34_INTERNAL_65fedf3a_4_k_cu_92c4472f4cuda3std6ranges3__45__cpo4cendE:
	.zero		1
	.type		_ZN34_INTERNAL_65fedf3a_4_k_cu_92c4472f4cuda3std3__420unreachable_sentinelE,@object
	.size		_ZN34_INTERNAL_65fedf3a_4_k_cu_92c4472f4cuda3std3__420unreachable_sentinelE,(_ZN34_INTERNAL_65fedf3a_4_k_cu_92c4472f4cuda3std6ranges3__45__cpo5ssizeE - _ZN34_INTERNAL_65fedf3a_4_k_cu_92c4472f4cuda3std3__420unreachable_sentinelE)
_ZN34_INTERNAL_65fedf3a_4_k_cu_92c4472f4cuda3std3__420unreachable_sentinelE:
	.zero		1
	.type		_ZN34_INTERNAL_65fedf3a_4_k_cu_92c4472f4cuda3std6ranges3__45__cpo5ssizeE,@object
	.size		_ZN34_INTERNAL_65fedf3a_4_k_cu_92c4472f4cuda3std6ranges3__45__cpo5ssizeE,(_ZN34_INTERNAL_65fedf3a_4_k_cu_92c4472f6thrust24THRUST_300001_SM_1000_NS12placeholders3_10E - _ZN34_INTERNAL_65fedf3a_4_k_cu_92c4472f4cuda3std6ranges3__45__cpo5ssizeE)
_ZN34_INTERNAL_65fedf3a_4_k_cu_92c4472f4cuda3std6ranges3__45__cpo5ssizeE:
	.zero		1
	.type		_ZN34_INTERNAL_65fedf3a_4_k_cu_92c4472f6thrust24THRUST_300001_SM_1000_NS12placeholders3_10E,@object
	.size		_ZN34_INTERNAL_65fedf3a_4_k_cu_92c4472f6thrust24THRUST_300001_SM_1000_NS12placeholders3_10E,(_ZN34_INTERNAL_65fedf3a_4_k_cu_92c4472f4cuda3std3__45__cpo5crendE - _ZN34_INTERNAL_65fedf3a_4_k_cu_92c4472f6thrust24THRUST_300001_SM_1000_NS12placeholders3_10E)
_ZN34_INTERNAL_65fedf3a_4_k_cu_92c4472f6thrust24THRUST_300001_SM_1000_NS12placeholders3_10E:
	.zero		1
	.type		_ZN34_INTERNAL_65fedf3a_4_k_cu_92c4472f4cuda3std3__45__cpo5crendE,@object
	.size		_ZN34_INTERNAL_65fedf3a_4_k_cu_92c4472f4cuda3std3__45__cpo5crendE,(_ZN34_INTERNAL_65fedf3a_4_k_cu_92c4472f4cuda3std6ranges3__45__cpo4prevE - _ZN34_INTERNAL_65fedf3a_4_k_cu_92c4472f4cuda3std3__45__cpo5crendE)
_ZN34_INTERNAL_65fedf3a_4_k_cu_92c4472f4cuda3std3__45__cpo5crendE:
	.zero		1
	.type		_ZN34_INTERNAL_65fedf3a_4_k_cu_92c4472f4cuda3std6ranges3__45__cpo4prevE,@object
	.size		_ZN34_INTERNAL_65fedf3a_4_k_cu_92c4472f4cuda3std6ranges3__45__cpo4prevE,(_ZN34_INTERNAL_65fedf3a_4_k_cu_92c4472f4cuda3std6ranges3__45__cpo9iter_moveE - _ZN34_INTERNAL_65fedf3a_4_k_cu_92c4472f4cuda3std6ranges3__45__cpo4prevE)
_ZN34_INTERNAL_65fedf3a_4_k_cu_92c4472f4cuda3std6ranges3__45__cpo4prevE:
	.zero		1
	.type		_ZN34_INTERNAL_65fedf3a_4_k_cu_92c4472f4cuda3std6ranges3__45__cpo9iter_moveE,@object
	.size		_ZN34_INTERNAL_65fedf3a_4_k_cu_92c4472f4cuda3std6ranges3__45__cpo9iter_moveE,(_ZN34_INTERNAL_65fedf3a_4_k_cu_92c4472f6thrust24THRUST_300001_SM_1000_NS12placeholders2_2E - _ZN34_INTERNAL_65fedf3a_4_k_cu_92c4472f4cuda3std6ranges3__45__cpo9iter_moveE)
_ZN34_INTERNAL_65fedf3a_4_k_cu_92c4472f4cuda3std6ranges3__45__cpo9iter_moveE:
	.zero		1
	.type		_ZN34_INTERNAL_65fedf3a_4_k_cu_92c4472f6thrust24THRUST_300001_SM_1000_NS12placeholders2_2E,@object
	.size		_ZN34_INTERNAL_65fedf3a_4_k_cu_92c4472f6thrust24THRUST_300001_SM_1000_NS12placeholders2_2E,(_ZN34_INTERNAL_65fedf3a_4_k_cu_92c4472f6thrust24THRUST_300001_SM_1000_NS12placeholders2_4E - _ZN34_INTERNAL_65fedf3a_4_k_cu_92c4472f6thrust24THRUST_300001_SM_1000_NS12placeholders2_2E)
_ZN34_INTERNAL_65fedf3a_4_k_cu_92c4472f6thrust24THRUST_300001_SM_1000_NS12placeholders2_2E:
	.zero		1
	.type		_ZN34_INTERNAL_65fedf3a_4_k_cu_92c4472f6thrust24THRUST_300001_SM_1000_NS12placeholders2_4E,@object
	.size		_ZN34_INTERNAL_65fedf3a_4_k_cu_92c4472f6thrust24THRUST_300001_SM_1000_NS12placeholders2_4E,(_ZN34_INTERNAL_65fedf3a_4_k_cu_92c4472f4cuda3std3__45__cpo3endE - _ZN34_INTERNAL_65fedf3a_4_k_cu_92c4472f6thrust24THRUST_300001_SM_1000_NS12placeholders2_4E)
_ZN34_INTERNAL_65fedf3a_4_k_cu_92c4472f6thrust24THRUST_300001_SM_1000_NS12placeholders2_4E:
	.zero		1
	.type		_ZN34_INTERNAL_65fedf3a_4_k_cu_92c4472f4cuda3std3__45__cpo3endE,@object
	.size		_ZN34_INTERNAL_65fedf3a_4_k_cu_92c4472f4cuda3std3__45__cpo3endE,(_ZN34_INTERNAL_65fedf3a_4_k_cu_92c4472f4cuda3std6ranges3__45__cpo3endE - _ZN34_INTERNAL_65fedf3a_4_k_cu_92c4472f4cuda3std3__45__cpo3endE)
_ZN34_INTERNAL_65fedf3a_4_k_cu_92c4472f4cuda3std3__45__cpo3endE:
	.zero		1
	.type		_ZN34_INTERNAL_65fedf3a_4_k_cu_92c4472f4cuda3std6ranges3__45__cpo3endE,@object
	.size		_ZN34_INTERNAL_65fedf3a_4_k_cu_92c4472f4cuda3std6ranges3__45__cpo3endE,(_ZN34_INTERNAL_65fedf3a_4_k_cu_92c4472f4cuda3std3__419piecewise_constructE - _ZN34_INTERNAL_65fedf3a_4_k_cu_92c4472f4cuda3std6ranges3__45__cpo3endE)
_ZN34_INTERNAL_65fedf3a_4_k_cu_92c4472f4cuda3std6ranges3__45__cpo3endE:
	.zero		1
	.type		_ZN34_INTERNAL_65fedf3a_4_k_cu_92c4472f4cuda3std3__419piecewise_constructE,@object
	.size		_ZN34_INTERNAL_65fedf3a_4_k_cu_92c4472f4cuda3std3__419piecewise_constructE,(_ZN34_INTERNAL_65fedf3a_4_k_cu_92c4472f4cuda3std6ranges3__45__cpo5cdataE - _ZN34_INTERNAL_65fedf3a_4_k_cu_92c4472f4cuda3std3__419piecewise_constructE)
_ZN34_INTERNAL_65fedf3a_4_k_cu_92c4472f4cuda3std3__419piecewise_constructE:
	.zero		1
	.type		_ZN34_INTERNAL_65fedf3a_4_k_cu_92c4472f4cuda3std6ranges3__45__cpo5cdataE,@object
	.size		_ZN34_INTERNAL_65fedf3a_4_k_cu_92c4472f4cuda3std6ranges3__45__cpo5cdataE,(_ZN34_INTERNAL_65fedf3a_4_k_cu_92c4472f6thrust24THRUST_300001_SM_1000_NS12placeholders2_8E - _ZN34_INTERNAL_65fedf3a_4_k_cu_92c4472f4cuda3std6ranges3__45__cpo5cdataE)
_ZN34_INTERNAL_65fedf3a_4_k_cu_92c4472f4cuda3std6ranges3__45__cpo5cdataE:
	.zero		1
	.type		_ZN34_INTERNAL_65fedf3a_4_k_cu_92c4472f6thrust24THRUST_300001_SM_1000_NS12placeholders2_8E,@object
	.size		_ZN34_INTERNAL_65fedf3a_4_k_cu_92c4472f6thrust24THRUST_300001_SM_1000_NS12placeholders2_8E,(_ZN34_INTERNAL_65fedf3a_4_k_cu_92c4472f4cuda3std3__45__cpo4rendE - _ZN34_INTERNAL_65fedf3a_4_k_cu_92c4472f6thrust24THRUST_300001_SM_1000_NS12placeholders2_8E)
_ZN34_INTERNAL_65fedf3a_4_k_cu_92c4472f6thrust24THRUST_300001_SM_1000_NS12placeholders2_8E:
	.zero		1
	.type		_ZN34_INTERNAL_65fedf3a_4_k_cu_92c4472f4cuda3std3__45__cpo4rendE,@object
	.size		_ZN34_INTERNAL_65fedf3a_4_k_cu_92c4472f4cuda3std3__45__cpo4rendE,(_ZN34_INTERNAL_65fedf3a_4_k_cu_92c4472f4cuda3std6ranges3__45__cpo9iter_swapE - _ZN34_INTERNAL_65fedf3a_4_k_cu_92c4472f4cuda3std3__45__cpo4rendE)
_ZN34_INTERNAL_65fedf3a_4_k_cu_92c4472f4cuda3std3__45__cpo4rendE:
	.zero		1
	.type		_ZN34_INTERNAL_65fedf3a_4_k_cu_92c4472f4cuda3std6ranges3__45__cpo9iter_swapE,@object
	.size		_ZN34_INTERNAL_65fedf3a_4_k_cu_92c4472f4cuda3std6ranges3__45__cpo9iter_swapE,(_ZN34_INTERNAL_65fedf3a_4_k_cu_92c4472f4cuda3std3__48unexpectE - _ZN34_INTERNAL_65fedf3a_4_k_cu_92c4472f4cuda3std6ranges3__45__cpo9iter_swapE)
_ZN34_INTERNAL_65fedf3a_4_k_cu_92c4472f4cuda3std6ranges3__45__cpo9iter_swapE:
	.zero		1
	.type		_ZN34_INTERNAL_65fedf3a_4_k_cu_92c4472f4cuda3std3__48unexpectE,@object
	.size		_ZN34_INTERNAL_65fedf3a_4_k_cu_92c4472f4cuda3std3__48unexpectE,(_ZN34_INTERNAL_65fedf3a_4_k_cu_92c4472f6thrust24THRUST_300001_SM_1000_NS6system6detail10sequential3seqE - _ZN34_INTERNAL_65fedf3a_4_k_cu_92c4472f4cuda3std3__48unexpectE)
_ZN34_INTERNAL_65fedf3a_4_k_cu_92c4472f4cuda3std3__48unexpectE:
	.zero		1
	.type		_ZN34_INTERNAL_65fedf3a_4_k_cu_92c4472f6thrust24THRUST_300001_SM_1000_NS6system6detail10sequential3seqE,@object
	.size		_ZN34_INTERNAL_65fedf3a_4_k_cu_92c4472f6thrust24THRUST_300001_SM_1000_NS6system6detail10sequential3seqE,(.L_29 - _ZN34_INTERNAL_65fedf3a_4_k_cu_92c4472f6thrust24THRUST_300001_SM_1000_NS6system6detail10sequential3seqE)
_ZN34_INTERNAL_65fedf3a_4_k_cu_92c4472f6thrust24THRUST_300001_SM_1000_NS6system6detail10sequential3seqE:
	.zero		1
.L_29:


//--------------------- .nv.shared._Z17block_scan_kernelPKiPii --------------------------
	.section	.nv.shared._Z17block_scan_kernelPKiPii,"aw",@nobits
	.sectionflags	@""
	.align	16
.nv.shared._Z17block_scan_kernelPKiPii:
	.zero		2208


//--------------------- .nv.constant0._ZN3cub18CUB_300001_SM_10006detail11EmptyKernelIvEEvv --------------------------
	.section	.nv.constant0._ZN3cub18CUB_300001_SM_10006detail11EmptyKernelIvEEvv,"a",@progbits
	.sectionflags	@""
	.align	4
.nv.constant0._ZN3cub18CUB_300001_SM_10006detail11EmptyKernelIvEEvv:
	.zero		896


//--------------------- .nv.constant0._Z17block_scan_kernelPKiPii --------------------------
	.section	.nv.constant0._Z17block_scan_kernelPKiPii,"a",@progbits
	.sectionflags	@""
	.align	4
.nv.constant0._Z17block_scan_kernelPKiPii:
	.zero		916


//--------------------- SYMBOLS --------------------------

	.type		.nv.reservedSmem.offset0,@object
	.size		.nv.reservedSmem.offset0,0x4
	.type		.nv.reservedSmem.cap,@object
	.size		.nv.reservedSmem.cap,0x4
